	.headerflags	@"EF_CUDA_TEXMODE_UNIFIED EF_CUDA_64BIT_ADDRESS EF_CUDA_ACCELERATORS EF_CUDA_SM90 EF_CUDA_VIRTUAL_SM(EF_CUDA_SM90)"
	.elftype	@"ET_EXEC"


//--------------------- .nv.info                  --------------------------
	.section	.nv.info,"",@"SHT_CUDA_INFO"
	.align	4


	//----- nvinfo : EIATTR_REGCOUNT
	.align		4
        /*0000*/ 	.byte	0x04, 0x2f
        /*0002*/ 	.short	(.L_1 - .L_0)
	.align		4
.L_0:
        /*0004*/ 	.word	index@(triton_poi_fused_add_1)
        /*0008*/ 	.word	0x00000012


	//----- nvinfo : EIATTR_MIN_STACK_SIZE
	.align		4
.L_1:
        /*000c*/ 	.byte	0x04, 0x12
        /*000e*/ 	.short	(.L_3 - .L_2)
	.align		4
.L_2:
        /*0010*/ 	.word	index@(triton_poi_fused_add_1)
        /*0014*/ 	.word	0x00000000


	//----- nvinfo : EIATTR_FRAME_SIZE
	.align		4
.L_3:
        /*0018*/ 	.byte	0x04, 0x11
        /*001a*/ 	.short	(.L_5 - .L_4)
	.align		4
.L_4:
        /*001c*/ 	.word	index@(triton_poi_fused_add_1)
        /*0020*/ 	.word	0x00000000


	//----- nvinfo : EIATTR_MIN_STACK_SIZE
	.align		4
.L_5:
        /*0024*/ 	.byte	0x04, 0x12
        /*0026*/ 	.short	(.L_7 - .L_6)
	.align		4
.L_6:
        /*0028*/ 	.word	index@(triton_poi_fused_add_1)
        /*002c*/ 	.word	0x00000000
.L_7:


//--------------------- .nv.info.triton_poi_fused_add_1 --------------------------
	.section	.nv.info.triton_poi_fused_add_1,"",@"SHT_CUDA_INFO"
	.sectionflags	@""
	.align	4


	//----- nvinfo : EIATTR_CUDA_API_VERSION
	.align		4
        /*0000*/ 	.byte	0x04, 0x37
        /*0002*/ 	.short	(.L_9 - .L_8)
.L_8:
        /*0004*/ 	.word	0x0000007c


	//----- nvinfo : EIATTR_KPARAM_INFO
	.align		4
.L_9:
        /*0008*/ 	.byte	0x04, 0x17
        /*000a*/ 	.short	(.L_11 - .L_10)
.L_10:
        /*000c*/ 	.word	0x00000000
        /*0010*/ 	.short	0x0003
        /*0012*/ 	.short	0x0018
        /*0014*/ 	.byte	0x00, 0xf0, 0x11, 0x00


	//----- nvinfo : EIATTR_KPARAM_INFO
	.align		4
.L_11:
        /*0018*/ 	.byte	0x04, 0x17
        /*001a*/ 	.short	(.L_13 - .L_12)
.L_12:
        /*001c*/ 	.word	0x00000000
        /*0020*/ 	.short	0x0002
        /*0022*/ 	.short	0x0010
        /*0024*/ 	.byte	0x00, 0xf4, 0x21, 0x00


	//----- nvinfo : EIATTR_KPARAM_INFO
	.align		4
.L_13:
        /*0028*/ 	.byte	0x04, 0x17
        /*002a*/ 	.short	(.L_15 - .L_14)
.L_14:
        /*002c*/ 	.word	0x00000000
        /*0030*/ 	.short	0x0001
        /*0032*/ 	.short	0x0008
        /*0034*/ 	.byte	0x00, 0xf4, 0x21, 0x00


	//----- nvinfo : EIATTR_KPARAM_INFO
	.align		4
.L_15:
        /*0038*/ 	.byte	0x04, 0x17
        /*003a*/ 	.short	(.L_17 - .L_16)
.L_16:
        /*003c*/ 	.word	0x00000000
        /*0040*/ 	.short	0x0000
        /*0042*/ 	.short	0x0000
        /*0044*/ 	.byte	0x00, 0xf4, 0x21, 0x00


	//----- nvinfo : EIATTR_SPARSE_MMA_MASK
	.align		4
.L_17:
        /*0048*/ 	.byte	0x03, 0x50
        /*004a*/ 	.short	0x0000


	//----- nvinfo : EIATTR_MAXREG_COUNT
	.align		4
        /*004c*/ 	.byte	0x03, 0x1b
        /*004e*/ 	.short	0x00ff


	//----- nvinfo : EIATTR_EXIT_INSTR_OFFSETS
	.align		4
        /*0050*/ 	.byte	0x04, 0x1c
        /*0052*/ 	.short	(.L_19 - .L_18)


	//   ....[0]....
.L_18:
        /*0054*/ 	.word	0x00000200


	//   ....[1]....
        /*0058*/ 	.word	0x00000220


	//----- nvinfo : EIATTR_REQNTID
	.align		4
.L_19:
        /*005c*/ 	.byte	0x04, 0x10
        /*005e*/ 	.short	(.L_21 - .L_20)
.L_20:
        /*0060*/ 	.word	0x00000020
        /*0064*/ 	.word	0x00000001
        /*0068*/ 	.word	0x00000001


	//----- nvinfo : EIATTR_CBANK_PARAM_SIZE
	.align		4
.L_21:
        /*006c*/ 	.byte	0x03, 0x19
        /*006e*/ 	.short	0x001c


	//----- nvinfo : EIATTR_PARAM_CBANK
	.align		4
        /*0070*/ 	.byte	0x04, 0x0a
        /*0072*/ 	.short	(.L_23 - .L_22)
	.align		4
.L_22:
        /*0074*/ 	.word	index@(.nv.constant0.triton_poi_fused_add_1)
        /*0078*/ 	.short	0x0210
        /*007a*/ 	.short	0x001c


	//----- nvinfo : EIATTR_SW_WAR
	.align		4
.L_23:
        /*007c*/ 	.byte	0x04, 0x36
        /*007e*/ 	.short	(.L_25 - .L_24)
.L_24:
        /*0080*/ 	.word	0x00000008
.L_25:


//--------------------- .nv.callgraph             --------------------------
	.section	.nv.callgraph,"",@"SHT_CUDA_CALLGRAPH"
	.align	4
	.sectionentsize	8
	.align		4
        /*0000*/ 	.word	0x00000000
	.align		4
        /*0004*/ 	.word	0xffffffff
	.align		4
        /*0008*/ 	.word	0x00000000
	.align		4
        /*000c*/ 	.word	0xfffffffe
	.align		4
        /*0010*/ 	.word	0x00000000
	.align		4
        /*0014*/ 	.word	0xfffffffd
	.align		4
        /*0018*/ 	.word	0x00000000
	.align		4
        /*001c*/ 	.word	0xfffffffc


//--------------------- .text.triton_poi_fused_add_1 --------------------------
	.section	.text.triton_poi_fused_add_1,"ax",@progbits
	.align	128
        .global         triton_poi_fused_add_1
        .type           triton_poi_fused_add_1,@function
        .size           triton_poi_fused_add_1,(.L_x_1 - triton_poi_fused_add_1)
        .other          triton_poi_fused_add_1,@"STO_CUDA_ENTRY STV_DEFAULT"
triton_poi_fused_add_1:
.text.triton_poi_fused_add_1:
[----:B------:R-:W0:Y:S02]  /*0000*/  LDC R1, c[0x0][0x28] ;  /* 0x00000a00ff017b82 */ /* 0x000e240000000800 */
[----:B------:R-:W1:Y:S01]  /*0010*/  S2R R0, SR_TID.X ;  /* 0x0000000000007919 */ /* 0x000e620000002100 */
[----:B------:R-:W2:Y:S01]  /*0020*/  LDC.64 R4, c[0x0][0x218] ;  /* 0x00008600ff047b82 */ /* 0x000ea20000000a00 */
[----:B------:R-:W-:Y:S01]  /*0030*/  CS2R R12, SRZ ;  /* 0x00000000000c7805 */ /* 0x000fe2000001ff00 */
[----:B------:R-:W-:Y:S01]  /*0040*/  ULDC.64 UR4, c[0x0][0x208] ;  /* 0x0000820000047ab9 */ /* 0x000fe20000000a00 */
[----:B------:R-:W3:Y:S05]  /*0050*/  S2R R9, SR_CTAID.X ;  /* 0x0000000000097919 */ /* 0x000eea0000002500 */
[----:B------:R-:W4:Y:S01]  /*0060*/  LDC.64 R2, c[0x0][0x210] ;  /* 0x00008400ff027b82 */ /* 0x000f220000000a00 */
[----:B-1----:R-:W-:Y:S01]  /*0070*/  IMAD.SHL.U32 R0, R0, 0x2, RZ ;  /* 0x0000000200007824 */ /* 0x002fe200078e00ff */
[----:B---3--:R-:W-:-:S04]  /*0080*/  SHF.R.S32.HI R6, RZ, 0x19, R9 ;  /* 0x00000019ff067819 */ /* 0x008fc80000011409 */
[----:B------:R-:W-:-:S05]  /*0090*/  LOP3.LUT R0, R0, 0x3e, RZ, 0xc0, !PT ;  /* 0x0000003e00007812 */ /* 0x000fca00078ec0ff */
[----:B------:R-:W-:Y:S01]  /*00a0*/  IMAD R9, R9, 0x40, R0 ;  /* 0x0000004009097824 */ /* 0x000fe200078e0200 */
[----:B------:R-:W-:Y:S02]  /*00b0*/  SGXT R0, R6, 0x1 ;  /* 0x000000010600781a */ /* 0x000fe40000000200 */
[----:B------:R-:W1:Y:S01]  /*00c0*/  LDC.64 R6, c[0x0][0x220] ;  /* 0x00008800ff067b82 */ /* 0x000e620000000a00 */
[C---:B----4-:R-:W-:Y:S01]  /*00d0*/  IMAD.WIDE R2, R9.reuse, 0x4, R2 ;  /* 0x0000000409027825 */ /* 0x050fe200078e0202 */
[CC--:B------:R-:W-:Y:S02]  /*00e0*/  LEA.HI R8, R0.reuse, R9.reuse, RZ, 0x2 ;  /* 0x0000000900087211 */ /* 0x0c0fe400078f10ff */
[----:B------:R-:W-:Y:S02]  /*00f0*/  LEA.HI R0, R0, R9, RZ, 0x4 ;  /* 0x0000000900007211 */ /* 0x000fe400078f20ff */
[----:B------:R-:W-:Y:S02]  /*0100*/  LOP3.LUT R8, R8, 0xfffffffc, RZ, 0xc0, !PT ;  /* 0xfffffffc08087812 */ /* 0x000fe400078ec0ff */
[----:B------:R-:W-:-:S02]  /*0110*/  ISETP.GE.AND P0, PT, R9, 0x40, PT ;  /* 0x000000400900780c */ /* 0x000fc40003f06270 */
[----:B------:R-:W-:Y:S01]  /*0120*/  LOP3.LUT R0, R0, 0xfffffff0, RZ, 0xc0, !PT ;  /* 0xfffffff000007812 */ /* 0x000fe200078ec0ff */
[----:B------:R-:W-:-:S04]  /*0130*/  IMAD.IADD R11, R9, 0x1, -R8 ;  /* 0x00000001090b7824 */ /* 0x000fc800078e0a08 */
[----:B--2---:R-:W-:-:S04]  /*0140*/  IMAD.WIDE R4, R11, 0x4, R4 ;  /* 0x000000040b047825 */ /* 0x004fc800078e0204 */
[----:B------:R-:W-:Y:S01]  /*0150*/  IMAD.IADD R11, R9, 0x1, -R0 ;  /* 0x00000001090b7824 */ /* 0x000fe200078e0a00 */
[----:B------:R-:W-:Y:S01]  /*0160*/  CS2R R8, SRZ ;  /* 0x0000000000087805 */ /* 0x000fe2000001ff00 */
[----:B------:R-:W2:Y:S02]  /*0170*/  @!P0 LDG.E.EL.64 R12, desc[UR4][R4.64] ;  /* 0x00000004040c8981 */ /* 0x000ea4000c2e1b00 */
[----:B-1----:R-:W-:Y:S01]  /*0180*/  IMAD.WIDE R6, R11, 0x4, R6 ;  /* 0x000000040b067825 */ /* 0x002fe200078e0206 */
[----:B------:R-:W-:Y:S02]  /*0190*/  CS2R R10, SRZ ;  /* 0x00000000000a7805 */ /* 0x000fe4000001ff00 */
[----:B------:R-:W2:Y:S04]  /*01a0*/  @!P0 LDG.E.64 R8, desc[UR4][R2.64] ;  /* 0x0000000402088981 */ /* 0x000ea8000c1e1b00 */
[----:B------:R-:W3:Y:S01]  /*01b0*/  @!P0 LDG.E.EL.64 R10, desc[UR4][R6.64] ;  /* 0x00000004060a8981 */ /* 0x000ee2000c2e1b00 */
[----:B--2---:R-:W-:Y:S01]  /*01c0*/  FADD R15, R12, R8 ;  /* 0x000000080c0f7221 */ /* 0x004fe20000000000 */
[----:B------:R-:W-:-:S03]  /*01d0*/  FADD R0, R13, R9 ;  /* 0x000000090d007221 */ /* 0x000fc60000000000 */
[----:B---3--:R-:W-:Y:S01]  /*01e0*/  FADD R10, R15, R10 ;  /* 0x0000000a0f0a7221 */ /* 0x008fe20000000000 */
[----:B------:R-:W-:Y:S01]  /*01f0*/  FADD R11, R0, R11 ;  /* 0x0000000b000b7221 */ /* 0x000fe20000000000 */
[----:B------:R-:W-:Y:S06]  /*0200*/  @P0 EXIT ;  /* 0x000000000000094d */ /* 0x000fec0003800000 */
[----:B------:R-:W-:Y:S01]  /*0210*/  STG.E.64 desc[UR4][R2.64], R10 ;  /* 0x0000000a02007986 */ /* 0x000fe2000c101b04 */
[----:B------:R-:W-:Y:S05]  /*0220*/  EXIT ;  /* 0x000000000000794d */ /* 0x000fea0003800000 */
.L_x_0:
[----:B------:R-:W-:-:S00]  /*0230*/  BRA `(.L_x_0) ;  /* 0xfffffffc00fc7947 */ /* 0x000fc0000383ffff */
[----:B------:R-:W-:-:S00]  /*0240*/  NOP ;  /* 0x0000000000007918 */ /* 0x000fc00000000000 */
        /* <DEDUP_REMOVED lines=11> */
.L_x_1:


//--------------------- .nv.constant0.triton_poi_fused_add_1 --------------------------
	.section	.nv.constant0.triton_poi_fused_add_1,"a",@progbits
	.sectionflags	@""
	.align	4
.nv.constant0.triton_poi_fused_add_1:
	.zero		556
